//
// Generated by NVIDIA NVVM Compiler
//
// Compiler Build ID: CL-36424714
// Cuda compilation tools, release 13.0, V13.0.88
// Based on NVVM 20.0.0
//

.version 9.0
.target sm_100
.address_size 64

	// .globl	_Z7dirihlePfS_S_ifiS_
// _ZZ7dirihlePfS_S_ifiS_E3s_u has been demoted

.visible .entry _Z7dirihlePfS_S_ifiS_(
	.param .u64 .ptr .align 1 _Z7dirihlePfS_S_ifiS__param_0,
	.param .u64 .ptr .align 1 _Z7dirihlePfS_S_ifiS__param_1,
	.param .u64 .ptr .align 1 _Z7dirihlePfS_S_ifiS__param_2,
	.param .u32 _Z7dirihlePfS_S_ifiS__param_3,
	.param .f32 _Z7dirihlePfS_S_ifiS__param_4,
	.param .u32 _Z7dirihlePfS_S_ifiS__param_5,
	.param .u64 .ptr .align 1 _Z7dirihlePfS_S_ifiS__param_6
)
{
	.reg .pred 	%p<27>;
	.reg .b32 	%r<32>;
	.reg .b32 	%f<30>;
	.reg .b64 	%rd<19>;
	// demoted variable
	.shared .align 4 .b8 _ZZ7dirihlePfS_S_ifiS_E3s_u[1296];
	ld.param.u64 	%rd8, [_Z7dirihlePfS_S_ifiS__param_0];
	ld.param.u64 	%rd6, [_Z7dirihlePfS_S_ifiS__param_1];
	ld.param.u64 	%rd7, [_Z7dirihlePfS_S_ifiS__param_2];
	ld.param.u32 	%r12, [_Z7dirihlePfS_S_ifiS__param_3];
	ld.param.f32 	%f4, [_Z7dirihlePfS_S_ifiS__param_4];
	ld.param.u32 	%r11, [_Z7dirihlePfS_S_ifiS__param_5];
	ld.param.u64 	%rd9, [_Z7dirihlePfS_S_ifiS__param_6];
	cvta.to.global.u64 	%rd1, %rd9;
	cvta.to.global.u64 	%rd2, %rd8;
	mov.u32 	%r13, %ctaid.x;
	mov.u32 	%r14, %ntid.x;
	mov.u32 	%r1, %tid.x;
	mad.lo.s32 	%r2, %r13, %r14, %r1;
	mov.u32 	%r15, %ctaid.y;
	mov.u32 	%r16, %ntid.y;
	mov.u32 	%r3, %tid.y;
	mad.lo.s32 	%r17, %r15, %r16, %r3;
	mad.lo.s32 	%r5, %r12, %r17, %r2;
	max.s32 	%r18, %r2, %r17;
	setp.ge.s32 	%p1, %r18, %r12;
	mul.wide.s32 	%rd10, %r5, 4;
	add.s64 	%rd3, %rd2, %rd10;
	mov.u32 	%r19, _ZZ7dirihlePfS_S_ifiS_E3s_u;
	mad.lo.s32 	%r6, %r3, 72, %r19;
	@%p1 bra 	$L__BB0_13;
	ld.global.f32 	%f5, [%rd3];
	add.s32 	%r7, %r6, 72;
	shl.b32 	%r20, %r1, 2;
	add.s32 	%r8, %r7, %r20;
	st.shared.f32 	[%r8+4], %f5;
	setp.ne.s32 	%p2, %r3, 0;
	setp.eq.s32 	%p3, %r17, 0;
	sub.s32 	%r21, %r5, %r12;
	mul.wide.s32 	%rd11, %r21, 4;
	add.s64 	%rd4, %rd2, %rd11;
	or.pred  	%p4, %p2, %p3;
	@%p4 bra 	$L__BB0_3;
	ld.global.f32 	%f6, [%rd4];
	add.s32 	%r24, %r19, %r20;
	st.shared.f32 	[%r24+4], %f6;
$L__BB0_3:
	setp.ne.s32 	%p5, %r3, 15;
	add.s32 	%r9, %r12, -1;
	setp.ge.u32 	%p6, %r17, %r9;
	mul.wide.s32 	%rd12, %r12, 4;
	add.s64 	%rd5, %rd3, %rd12;
	or.pred  	%p7, %p5, %p6;
	@%p7 bra 	$L__BB0_5;
	ld.global.f32 	%f7, [%rd5];
	st.shared.f32 	[%r8+76], %f7;
$L__BB0_5:
	setp.ne.s32 	%p8, %r1, 0;
	setp.lt.s32 	%p9, %r2, 1;
	or.pred  	%p10, %p8, %p9;
	@%p10 bra 	$L__BB0_7;
	ld.global.f32 	%f8, [%rd3+-4];
	st.shared.f32 	[%r7], %f8;
$L__BB0_7:
	setp.ne.s32 	%p11, %r1, 15;
	setp.ge.s32 	%p12, %r2, %r9;
	or.pred  	%p13, %p11, %p12;
	@%p13 bra 	$L__BB0_9;
	ld.global.f32 	%f9, [%rd3+4];
	st.shared.f32 	[%r8+8], %f9;
$L__BB0_9:
	setp.ne.s32 	%p14, %r2, 0;
	@%p14 bra 	$L__BB0_11;
	ld.global.f32 	%f10, [%rd5+-8];
	st.shared.f32 	[%r8], %f10;
$L__BB0_11:
	setp.ne.s32 	%p15, %r2, %r9;
	@%p15 bra 	$L__BB0_13;
	ld.global.f32 	%f11, [%rd4+8];
	st.shared.f32 	[%r8+8], %f11;
$L__BB0_13:
	bar.sync 	0;
	mov.b32 	%r25, 0;
	st.global.u32 	[%rd1], %r25;
	setp.lt.s32 	%p16, %r2, 1;
	add.s32 	%r26, %r12, -1;
	setp.ge.s32 	%p17, %r2, %r26;
	or.pred  	%p18, %p16, %p17;
	setp.eq.s32 	%p19, %r17, 0;
	or.pred  	%p20, %p19, %p18;
	setp.ge.s32 	%p21, %r17, %r26;
	or.pred  	%p22, %p20, %p21;
	mul.lo.s32 	%r27, %r12, %r12;
	setp.ge.s32 	%p23, %r5, %r27;
	or.pred  	%p24, %p22, %p23;
	mov.f32 	%f29, 0f00000000;
	@%p24 bra 	$L__BB0_16;
	add.s32 	%r28, %r2, %r17;
	and.b32  	%r29, %r28, 1;
	setp.ne.s32 	%p25, %r29, %r11;
	@%p25 bra 	$L__BB0_16;
	shl.b32 	%r30, %r1, 2;
	add.s32 	%r31, %r6, %r30;
	ld.shared.f32 	%f14, [%r31+4];
	ld.shared.f32 	%f15, [%r31+148];
	add.f32 	%f16, %f14, %f15;
	ld.shared.f32 	%f17, [%r31+72];
	add.f32 	%f18, %f16, %f17;
	ld.shared.f32 	%f19, [%r31+80];
	add.f32 	%f20, %f18, %f19;
	cvta.to.global.u64 	%rd13, %rd6;
	add.s64 	%rd15, %rd13, %rd10;
	ld.global.f32 	%f21, [%rd15];
	mul.f32 	%f22, %f4, %f21;
	sub.f32 	%f23, %f20, %f22;
	mul.f32 	%f24, %f23, 0f3E800000;
	st.global.f32 	[%rd3], %f24;
	ld.global.f32 	%f29, [%rd1];
$L__BB0_16:
	cvta.to.global.u64 	%rd16, %rd7;
	add.s64 	%rd18, %rd16, %rd10;
	ld.global.f32 	%f25, [%rd18];
	ld.global.f32 	%f26, [%rd3];
	sub.f32 	%f27, %f25, %f26;
	abs.f32 	%f3, %f27;
	setp.geu.f32 	%p26, %f29, %f3;
	@%p26 bra 	$L__BB0_18;
	st.global.f32 	[%rd1], %f3;
$L__BB0_18:
	ret;

}


// ===== COMPILED SASS (sm_100) =====

	.target	sm_100

	.elftype	@"ET_EXEC"


//--------------------- .note.nv.tkinfo           --------------------------
	.section	.note.nv.tkinfo,"",@"SHT_NOTE"
	.sectionflags	@"SHF_NOTE_NV_TKINFO"
	.tkinfo
        /*0018*/ 	.word	0x00000002
        /*0030*/ 	.string	""
        /*0030*/ 	.string	"ptxas"
        /*0030*/ 	.string	"Cuda compilation tools, release 13.0, V13.0.88"
        /*0030*/ 	.string	"Build cuda_13.0.r13.0/compiler.36424714_0"
        /*0030*/ 	.string	"-arch sm_100 -m 64 "



//--------------------- .note.nv.cuinfo           --------------------------
	.section	.note.nv.cuinfo,"",@"SHT_NOTE"
	.sectionflags	@"SHF_NOTE_NV_CUINFO"
        /*0018*/ 	.short	0x0002
        /*001a*/ 	.short	0x0064
        /*001c*/ 	.short	0x0082
	.zero		2


//--------------------- .nv.info                  --------------------------
	.section	.nv.info,"",@"SHT_CUDA_INFO"
	.align	4


	//----- nvinfo : EIATTR_REGCOUNT
	.align		4
        /*0000*/ 	.byte	0x04, 0x2f
        /*0002*/ 	.short	(.L_1 - .L_0)
	.align		4
.L_0:
        /*0004*/ 	.word	index@(_Z7dirihlePfS_S_ifiS_)
        /*0008*/ 	.word	0x0000001b


	//----- nvinfo : EIATTR_FRAME_SIZE
	.align		4
.L_1:
        /*000c*/ 	.byte	0x04, 0x11
        /*000e*/ 	.short	(.L_3 - .L_2)
	.align		4
.L_2:
        /*0010*/ 	.word	index@(_Z7dirihlePfS_S_ifiS_)
        /*0014*/ 	.word	0x00000000


	//----- nvinfo : EIATTR_MIN_STACK_SIZE
	.align		4
.L_3:
        /*0018*/ 	.byte	0x04, 0x12
        /*001a*/ 	.short	(.L_5 - .L_4)
	.align		4
.L_4:
        /*001c*/ 	.word	index@(_Z7dirihlePfS_S_ifiS_)
        /*0020*/ 	.word	0x00000000
.L_5:


//--------------------- .nv.compat                --------------------------
	.section	.nv.compat,"",@"SHT_CUDA_COMPAT_INFO"
	.align	4
        /*0000*/ 	.byte	0x02, 0x09, 0x00, 0x00, 0x02, 0x02, 0x01, 0x00, 0x02, 0x05, 0x05, 0x00, 0x03, 0x07, 0x01, 0x01
        /*0010*/ 	.byte	0x02, 0x03, 0x00, 0x00, 0x02, 0x06, 0x01, 0x00, 0x04, 0x0b, 0x08, 0x00, 0x09, 0x00, 0x00, 0x00
        /*0020*/ 	.byte	0x00, 0x00, 0x00, 0x00


//--------------------- .nv.info._Z7dirihlePfS_S_ifiS_ --------------------------
	.section	.nv.info._Z7dirihlePfS_S_ifiS_,"",@"SHT_CUDA_INFO"
	.sectionflags	@""
	.align	4


	//----- nvinfo : EIATTR_CUDA_API_VERSION
	.align		4
        /*0000*/ 	.byte	0x04, 0x37
        /*0002*/ 	.short	(.L_7 - .L_6)
.L_6:
        /*0004*/ 	.word	0x00000082


	//----- nvinfo : EIATTR_KPARAM_INFO
	.align		4
.L_7:
        /*0008*/ 	.byte	0x04, 0x17
        /*000a*/ 	.short	(.L_9 - .L_8)
.L_8:
        /*000c*/ 	.word	0x00000000
        /*0010*/ 	.short	0x0006
        /*0012*/ 	.short	0x0028
        /*0014*/ 	.byte	0x00, 0xf5, 0x21, 0x00


	//----- nvinfo : EIATTR_KPARAM_INFO
	.align		4
.L_9:
        /*0018*/ 	.byte	0x04, 0x17
        /*001a*/ 	.short	(.L_11 - .L_10)
.L_10:
        /*001c*/ 	.word	0x00000000
        /*0020*/ 	.short	0x0005
        /*0022*/ 	.short	0x0020
        /*0024*/ 	.byte	0x00, 0xf0, 0x11, 0x00


	//----- nvinfo : EIATTR_KPARAM_INFO
	.align		4
.L_11:
        /*0028*/ 	.byte	0x04, 0x17
        /*002a*/ 	.short	(.L_13 - .L_12)
.L_12:
        /*002c*/ 	.word	0x00000000
        /*0030*/ 	.short	0x0004
        /*0032*/ 	.short	0x001c
        /*0034*/ 	.byte	0x00, 0xf0, 0x11, 0x00


	//----- nvinfo : EIATTR_KPARAM_INFO
	.align		4
.L_13:
        /*0038*/ 	.byte	0x04, 0x17
        /*003a*/ 	.short	(.L_15 - .L_14)
.L_14:
        /*003c*/ 	.word	0x00000000
        /*0040*/ 	.short	0x0003
        /*0042*/ 	.short	0x0018
        /*0044*/ 	.byte	0x00, 0xf0, 0x11, 0x00


	//----- nvinfo : EIATTR_KPARAM_INFO
	.align		4
.L_15:
        /*0048*/ 	.byte	0x04, 0x17
        /*004a*/ 	.short	(.L_17 - .L_16)
.L_16:
        /*004c*/ 	.word	0x00000000
        /*0050*/ 	.short	0x0002
        /*0052*/ 	.short	0x0010
        /*0054*/ 	.byte	0x00, 0xf5, 0x21, 0x00


	//----- nvinfo : EIATTR_KPARAM_INFO
	.align		4
.L_17:
        /*0058*/ 	.byte	0x04, 0x17
        /*005a*/ 	.short	(.L_19 - .L_18)
.L_18:
        /*005c*/ 	.word	0x00000000
        /*0060*/ 	.short	0x0001
        /*0062*/ 	.short	0x0008
        /*0064*/ 	.byte	0x00, 0xf5, 0x21, 0x00


	//----- nvinfo : EIATTR_KPARAM_INFO
	.align		4
.L_19:
        /*0068*/ 	.byte	0x04, 0x17
        /*006a*/ 	.short	(.L_21 - .L_20)
.L_20:
        /*006c*/ 	.word	0x00000000
        /*0070*/ 	.short	0x0000
        /*0072*/ 	.short	0x0000
        /*0074*/ 	.byte	0x00, 0xf5, 0x21, 0x00


	//----- nvinfo : EIATTR_SPARSE_MMA_MASK
	.align		4
.L_21:
        /*0078*/ 	.byte	0x03, 0x50
        /*007a*/ 	.short	0x0000


	//----- nvinfo : EIATTR_MAXREG_COUNT
	.align		4
        /*007c*/ 	.byte	0x03, 0x1b
        /*007e*/ 	.short	0x00ff


	//----- nvinfo : EIATTR_NUM_BARRIERS
	.align		4
        /*0080*/ 	.byte	0x02, 0x4c
        /*0082*/ 	.byte	0x01
	.zero		1


	//----- nvinfo : EIATTR_MERCURY_ISA_VERSION
	.align		4
        /*0084*/ 	.byte	0x03, 0x5f
        /*0086*/ 	.short	0x0101


	//----- nvinfo : EIATTR_VRC_CTA_INIT_COUNT
	.align		4
        /*0088*/ 	.byte	0x02, 0x4a
	.zero		1
	.zero		1


	//----- nvinfo : EIATTR_EXIT_INSTR_OFFSETS
	.align		4
        /*008c*/ 	.byte	0x04, 0x1c
        /*008e*/ 	.short	(.L_23 - .L_22)


	//   ....[0]....
.L_22:
        /*0090*/ 	.word	0x000005d0


	//   ....[1]....
        /*0094*/ 	.word	0x00000600


	//----- nvinfo : EIATTR_CRS_STACK_SIZE
	.align		4
.L_23:
        /*0098*/ 	.byte	0x04, 0x1e
        /*009a*/ 	.short	(.L_25 - .L_24)
.L_24:
        /*009c*/ 	.word	0x00000000


	//----- nvinfo : EIATTR_CBANK_PARAM_SIZE
	.align		4
.L_25:
        /*00a0*/ 	.byte	0x03, 0x19
        /*00a2*/ 	.short	0x0030


	//----- nvinfo : EIATTR_PARAM_CBANK
	.align		4
        /*00a4*/ 	.byte	0x04, 0x0a
        /*00a6*/ 	.short	(.L_27 - .L_26)
	.align		4
.L_26:
        /*00a8*/ 	.word	index@(.nv.constant0._Z7dirihlePfS_S_ifiS_)
        /*00ac*/ 	.short	0x0380
        /*00ae*/ 	.short	0x0030


	//----- nvinfo : EIATTR_SW_WAR
	.align		4
.L_27:
        /*00b0*/ 	.byte	0x04, 0x36
        /*00b2*/ 	.short	(.L_29 - .L_28)
.L_28:
        /*00b4*/ 	.word	0x00000008
.L_29:


//--------------------- .nv.callgraph             --------------------------
	.section	.nv.callgraph,"",@"SHT_CUDA_CALLGRAPH"
	.align	4
	.sectionentsize	8
	.align		4
        /*0000*/ 	.word	0x00000000
	.align		4
        /*0004*/ 	.word	0xffffffff
	.align		4
        /*0008*/ 	.word	0x00000000
	.align		4
        /*000c*/ 	.word	0xfffffffe
	.align		4
        /*0010*/ 	.word	0x00000000
	.align		4
        /*0014*/ 	.word	0xfffffffd
	.align		4
        /*0018*/ 	.word	0x00000000
	.align		4
        /*001c*/ 	.word	0xfffffffc


//--------------------- .text._Z7dirihlePfS_S_ifiS_ --------------------------
	.section	.text._Z7dirihlePfS_S_ifiS_,"ax",@progbits
	.align	128
        .global         _Z7dirihlePfS_S_ifiS_
        .type           _Z7dirihlePfS_S_ifiS_,@function
        .size           _Z7dirihlePfS_S_ifiS_,(.L_x_5 - _Z7dirihlePfS_S_ifiS_)
        .other          _Z7dirihlePfS_S_ifiS_,@"STO_CUDA_ENTRY STV_DEFAULT"
_Z7dirihlePfS_S_ifiS_:
.text._Z7dirihlePfS_S_ifiS_:
[----:B------:R-:W-:Y:S01]  /*0000*/  LDC R1, c[0x0][0x37c] ;  /* 0x0000df00ff017b82 */ /* 0x000fe20000000800 */
[----:B------:R-:W0:Y:S07]  /*0010*/  S2R R0, SR_TID.X ;  /* 0x0000000000007919 */ /* 0x000e2e0000002100 */
[----:B------:R-:W0:Y:S01]  /*0020*/  LDC R15, c[0x0][0x360] ;  /* 0x0000d800ff0f7b82 */ /* 0x000e220000000800 */
[----:B------:R-:W-:Y:S01]  /*0030*/  MOV R2, 0x400 ;  /* 0x0000040000027802 */ /* 0x000fe20000000f00 */
[----:B------:R-:W-:Y:S01]  /*0040*/  BSSY.RECONVERGENT B0, `(.L_x_0) ;  /* 0x0000033000007945 */ /* 0x000fe20003800200 */
[----:B------:R-:W1:Y:S01]  /*0050*/  S2R R13, SR_TID.Y ;  /* 0x00000000000d7919 */ /* 0x000e620000002200 */
[----:B------:R-:W2:Y:S04]  /*0060*/  S2R R17, SR_CgaCtaId ;  /* 0x0000000000117919 */ /* 0x000ea80000008800 */
[----:B------:R-:W0:Y:S08]  /*0070*/  S2UR UR4, SR_CTAID.X ;  /* 0x00000000000479c3 */ /* 0x000e300000002500 */
[----:B------:R-:W3:Y:S08]  /*0080*/  S2UR UR5, SR_CTAID.Y ;  /* 0x00000000000579c3 */ /* 0x000ef00000002600 */
[----:B------:R-:W3:Y:S08]  /*0090*/  LDC R10, c[0x0][0x364] ;  /* 0x0000d900ff0a7b82 */ /* 0x000ef00000000800 */
[----:B------:R-:W4:Y:S01]  /*00a0*/  LDC R6, c[0x0][0x398] ;  /* 0x0000e600ff067b82 */ /* 0x000f220000000800 */
[----:B0-----:R-:W-:Y:S01]  /*00b0*/  IMAD R15, R15, UR4, R0 ;  /* 0x000000040f0f7c24 */ /* 0x001fe2000f8e0200 */
[----:B--2---:R-:W-:-:S06]  /*00c0*/  LEA R17, R17, R2, 0x18 ;  /* 0x0000000211117211 */ /* 0x004fcc00078ec0ff */
[----:B------:R-:W0:Y:S01]  /*00d0*/  LDC.64 R8, c[0x0][0x380] ;  /* 0x0000e000ff087b82 */ /* 0x000e220000000a00 */
[----:B-1----:R-:W-:Y:S02]  /*00e0*/  IMAD R7, R13, 0x48, R17 ;  /* 0x000000480d077824 */ /* 0x002fe400078e0211 */
[----:B---3--:R-:W-:-:S05]  /*00f0*/  IMAD R10, R10, UR5, R13 ;  /* 0x000000050a0a7c24 */ /* 0x008fca000f8e020d */
[----:B------:R-:W1:Y:S01]  /*0100*/  LDC.64 R4, c[0x0][0x390] ;  /* 0x0000e400ff047b82 */ /* 0x000e620000000a00 */
[----:B------:R-:W2:Y:S01]  /*0110*/  LDCU.64 UR4, c[0x0][0x358] ;  /* 0x00006b00ff0477ac */ /* 0x000ea20008000a00 */
[----:B------:R-:W-:Y:S01]  /*0120*/  VIMNMX R3, PT, PT, R15, R10, !PT ;  /* 0x0000000a0f037248 */ /* 0x000fe20007fe0100 */
[----:B----4-:R-:W-:-:S03]  /*0130*/  VIADD R14, R6, 0xffffffff ;  /* 0xffffffff060e7836 */ /* 0x010fc60000000000 */
[-C--:B------:R-:W-:Y:S01]  /*0140*/  ISETP.GE.AND P1, PT, R3, R6.reuse, PT ;  /* 0x000000060300720c */ /* 0x080fe20003f26270 */
[----:B------:R-:W-:Y:S01]  /*0150*/  IMAD R11, R10, R6, R15 ;  /* 0x000000060a0b7224 */ /* 0x000fe200078e020f */
[----:B------:R-:W-:-:S03]  /*0160*/  ISETP.GE.AND P0, PT, R15, R14, PT ;  /* 0x0000000e0f00720c */ /* 0x000fc60003f06270 */
[----:B0-----:R-:W-:-:S08]  /*0170*/  IMAD.WIDE R2, R11, 0x4, R8 ;  /* 0x000000040b027825 */ /* 0x001fd000078e0208 */
[----:B--2---:R-:W-:Y:S05]  /*0180*/  @P1 BRA `(.L_x_1) ;  /* 0x0000000000781947 */ /* 0x004fea0003800000 */
[----:B------:R-:W-:Y:S01]  /*0190*/  VIADD R12, R6, 0xffffffff ;  /* 0xffffffff060c7836 */ /* 0x000fe20000000000 */
[C---:B------:R-:W-:Y:S01]  /*01a0*/  ISETP.NE.AND P1, PT, R10.reuse, RZ, PT ;  /* 0x000000ff0a00720c */ /* 0x040fe20003f25270 */
[----:B------:R-:W2:Y:S01]  /*01b0*/  LDG.E R16, desc[UR4][R2.64] ;  /* 0x0000000402107981 */ /* 0x000ea2000c1e1900 */
[C---:B------:R-:W-:Y:S02]  /*01c0*/  ISETP.GE.AND P3, PT, R15.reuse, 0x1, PT ;  /* 0x000000010f00780c */ /* 0x040fe40003f66270 */
[-C--:B------:R-:W-:Y:S02]  /*01d0*/  ISETP.GE.U32.AND P2, PT, R10, R12.reuse, PT ;  /* 0x0000000c0a00720c */ /* 0x080fe40003f46070 */
[----:B------:R-:W-:Y:S02]  /*01e0*/  ISETP.GE.AND P4, PT, R15, R12, PT ;  /* 0x0000000c0f00720c */ /* 0x000fe40003f86270 */
[C---:B------:R-:W-:Y:S02]  /*01f0*/  ISETP.NE.OR P1, PT, R13.reuse, RZ, !P1 ;  /* 0x000000ff0d00720c */ /* 0x040fe40004f25670 */
[----:B------:R-:W-:-:S02]  /*0200*/  ISETP.NE.OR P2, PT, R13, 0xf, P2 ;  /* 0x0000000f0d00780c */ /* 0x000fc40001745670 */
[C---:B------:R-:W-:Y:S02]  /*0210*/  ISETP.NE.OR P3, PT, R0.reuse, RZ, !P3 ;  /* 0x000000ff0000720c */ /* 0x040fe40005f65670 */
[----:B------:R-:W-:Y:S02]  /*0220*/  IADD3 R13, PT, PT, R11, -R6, RZ ;  /* 0x800000060b0d7210 */ /* 0x000fe40007ffe0ff */
[----:B------:R-:W-:Y:S02]  /*0230*/  ISETP.NE.OR P4, PT, R0, 0xf, P4 ;  /* 0x0000000f0000780c */ /* 0x000fe40002785670 */
[----:B------:R-:W-:Y:S01]  /*0240*/  ISETP.NE.AND P5, PT, R15, RZ, PT ;  /* 0x000000ff0f00720c */ /* 0x000fe20003fa5270 */
[----:B------:R-:W-:Y:S01]  /*0250*/  IMAD.WIDE R8, R13, 0x4, R8 ;  /* 0x000000040d087825 */ /* 0x000fe200078e0208 */
[----:B------:R-:W-:-:S03]  /*0260*/  ISETP.NE.AND P6, PT, R15, R12, PT ;  /* 0x0000000c0f00720c */ /* 0x000fc60003fc5270 */
[----:B------:R-:W-:Y:S01]  /*0270*/  IMAD.WIDE R12, R6, 0x4, R2 ;  /* 0x00000004060c7825 */ /* 0x000fe200078e0202 */
[----:B------:R-:W3:Y:S04]  /*0280*/  @!P1 LDG.E R18, desc[UR4][R8.64] ;  /* 0x0000000408129981 */ /* 0x000ee8000c1e1900 */
[----:B------:R-:W4:Y:S04]  /*0290*/  @!P2 LDG.E R19, desc[UR4][R12.64] ;  /* 0x000000040c13a981 */ /* 0x000f28000c1e1900 */
[----:B------:R-:W5:Y:S04]  /*02a0*/  @!P3 LDG.E R20, desc[UR4][R2.64+-0x4] ;  /* 0xfffffc040214b981 */ /* 0x000f68000c1e1900 */
[----:B------:R-:W5:Y:S04]  /*02b0*/  @!P4 LDG.E R21, desc[UR4][R2.64+0x4] ;  /* 0x000004040215c981 */ /* 0x000f68000c1e1900 */
[----:B------:R-:W5:Y:S04]  /*02c0*/  @!P5 LDG.E R22, desc[UR4][R12.64+-0x8] ;  /* 0xfffff8040c16d981 */ /* 0x000f68000c1e1900 */
[----:B------:R-:W5:Y:S01]  /*02d0*/  @!P6 LDG.E R23, desc[UR4][R8.64+0x8] ;  /* 0x000008040817e981 */ /* 0x000f62000c1e1900 */
[----:B------:R-:W-:-:S02]  /*02e0*/  IMAD R24, R0, 0x4, R7 ;  /* 0x0000000400187824 */ /* 0x000fc400078e0207 */
[----:B------:R-:W-:-:S03]  /*02f0*/  @!P1 IMAD R17, R0, 0x4, R17 ;  /* 0x0000000400119824 */ /* 0x000fc600078e0211 */
[----:B--2---:R0:W-:Y:S04]  /*0300*/  STS [R24+0x4c], R16 ;  /* 0x00004c1018007388 */ /* 0x0041e80000000800 */
[----:B---3--:R0:W-:Y:S04]  /*0310*/  @!P1 STS [R17+0x4], R18 ;  /* 0x0000041211009388 */ /* 0x0081e80000000800 */
[----:B----4-:R0:W-:Y:S04]  /*0320*/  @!P2 STS [R24+0x94], R19 ;  /* 0x000094131800a388 */ /* 0x0101e80000000800 */
[----:B-----5:R0:W-:Y:S04]  /*0330*/  @!P3 STS [R7+0x48], R20 ;  /* 0x000048140700b388 */ /* 0x0201e80000000800 */
[----:B------:R0:W-:Y:S04]  /*0340*/  @!P4 STS [R24+0x50], R21 ;  /* 0x000050151800c388 */ /* 0x0001e80000000800 */
[----:B------:R0:W-:Y:S04]  /*0350*/  @!P5 STS [R24+0x48], R22 ;  /* 0x000048161800d388 */ /* 0x0001e80000000800 */
[----:B------:R0:W-:Y:S02]  /*0360*/  @!P6 STS [R24+0x50], R23 ;  /* 0x000050171800e388 */ /* 0x0001e40000000800 */
.L_x_1:
[----:B------:R-:W-:Y:S05]  /*0370*/  BSYNC.RECONVERGENT B0 ;  /* 0x0000000000007941 */ /* 0x000fea0003800200 */
.L_x_0:
[----:B------:R-:W2:Y:S08]  /*0380*/  LDC.64 R8, c[0x0][0x3a8] ;  /* 0x0000ea00ff087b82 */ /* 0x000eb00000000a00 */
[----:B------:R-:W-:Y:S01]  /*0390*/  BAR.SYNC.DEFER_BLOCKING 0x0 ;  /* 0x0000000000007b1d */ /* 0x000fe20000010000 */
[----:B------:R-:W-:Y:S01]  /*03a0*/  ISETP.LT.OR P0, PT, R15, 0x1, P0 ;  /* 0x000000010f00780c */ /* 0x000fe20000701670 */
[----:B------:R-:W-:-:S02]  /*03b0*/  IMAD R6, R6, R6, RZ ;  /* 0x0000000606067224 */ /* 0x000fc400078e02ff */
[----:B-1----:R-:W-:Y:S01]  /*03c0*/  IMAD.WIDE R4, R11, 0x4, R4 ;  /* 0x000000040b047825 */ /* 0x002fe200078e0204 */
[C---:B------:R-:W-:Y:S01]  /*03d0*/  ISETP.EQ.OR P0, PT, R10.reuse, RZ, P0 ;  /* 0x000000ff0a00720c */ /* 0x040fe20000702670 */
[----:B------:R-:W1:Y:S01]  /*03e0*/  LDCU UR6, c[0x0][0x3a0] ;  /* 0x00007400ff0677ac */ /* 0x000e620008000800 */
[----:B------:R-:W-:Y:S02]  /*03f0*/  BSSY.RECONVERGENT B0, `(.L_x_2) ;  /* 0x0000019000007945 */ /* 0x000fe40003800200 */
[----:B------:R-:W-:Y:S02]  /*0400*/  ISETP.GE.OR P0, PT, R10, R14, P0 ;  /* 0x0000000e0a00720c */ /* 0x000fe40000706670 */
[----:B------:R-:W-:Y:S02]  /*0410*/  IADD3 R10, PT, PT, R15, R10, RZ ;  /* 0x0000000a0f0a7210 */ /* 0x000fe40007ffe0ff */
[----:B------:R-:W-:Y:S01]  /*0420*/  ISETP.GE.OR P0, PT, R11, R6, P0 ;  /* 0x000000060b00720c */ /* 0x000fe20000706670 */
[----:B------:R-:W-:Y:S01]  /*0430*/  IMAD.MOV.U32 R6, RZ, RZ, RZ ;  /* 0x000000ffff067224 */ /* 0x000fe200078e00ff */
[----:B------:R-:W-:Y:S01]  /*0440*/  LOP3.LUT R10, R10, 0x1, RZ, 0xc0, !PT ;  /* 0x000000010a0a7812 */ /* 0x000fe200078ec0ff */
[----:B--2---:R2:W-:Y:S03]  /*0450*/  STG.E desc[UR4][R8.64], RZ ;  /* 0x000000ff08007986 */ /* 0x0045e6000c101904 */
[----:B-1----:R-:W-:-:S13]  /*0460*/  ISETP.NE.OR P0, PT, R10, UR6, P0 ;  /* 0x000000060a007c0c */ /* 0x002fda0008705670 */
[----:B--2---:R-:W-:Y:S05]  /*0470*/  @P0 BRA `(.L_x_3) ;  /* 0x0000000000400947 */ /* 0x004fea0003800000 */
[----:B------:R-:W1:Y:S01]  /*0480*/  LDC.64 R12, c[0x0][0x388] ;  /* 0x0000e200ff0c7b82 */ /* 0x000e620000000a00 */
[----:B------:R-:W2:Y:S01]  /*0490*/  LDCU UR6, c[0x0][0x39c] ;  /* 0x00007380ff0677ac */ /* 0x000ea20008000800 */
[----:B-1----:R-:W-:-:S06]  /*04a0*/  IMAD.WIDE R10, R11, 0x4, R12 ;  /* 0x000000040b0a7825 */ /* 0x002fcc00078e020c */
[----:B------:R-:W2:Y:S01]  /*04b0*/  LDG.E R11, desc[UR4][R10.64] ;  /* 0x000000040a0b7981 */ /* 0x000ea2000c1e1900 */
[----:B------:R-:W-:-:S05]  /*04c0*/  LEA R12, R0, R7, 0x2 ;  /* 0x00000007000c7211 */ /* 0x000fca00078e10ff */
[----:B------:R-:W-:Y:S04]  /*04d0*/  LDS R0, [R12+0x4] ;  /* 0x000004000c007984 */ /* 0x000fe80000000800 */
[----:B0-----:R-:W0:Y:S04]  /*04e0*/  LDS R7, [R12+0x94] ;  /* 0x000094000c077984 */ /* 0x001e280000000800 */
[----:B------:R-:W1:Y:S04]  /*04f0*/  LDS R13, [R12+0x48] ;  /* 0x000048000c0d7984 */ /* 0x000e680000000800 */
[----:B------:R-:W3:Y:S01]  /*0500*/  LDS R15, [R12+0x50] ;  /* 0x000050000c0f7984 */ /* 0x000ee20000000800 */
[----:B0-----:R-:W-:-:S04]  /*0510*/  FADD R0, R0, R7 ;  /* 0x0000000700007221 */ /* 0x001fc80000000000 */
[----:B-1----:R-:W-:-:S04]  /*0520*/  FADD R0, R0, R13 ;  /* 0x0000000d00007221 */ /* 0x002fc80000000000 */
[----:B---3--:R-:W-:-:S04]  /*0530*/  FADD R0, R0, R15 ;  /* 0x0000000f00007221 */ /* 0x008fc80000000000 */
[----:B--2---:R-:W-:-:S04]  /*0540*/  FFMA R0, -R11, UR6, R0 ;  /* 0x000000060b007c23 */ /* 0x004fc80008000100 */
[----:B------:R-:W-:-:S05]  /*0550*/  FMUL R7, R0, 0.25 ;  /* 0x3e80000000077820 */ /* 0x000fca0000400000 */
[----:B------:R1:W-:Y:S04]  /*0560*/  STG.E desc[UR4][R2.64], R7 ;  /* 0x0000000702007986 */ /* 0x0003e8000c101904 */
[----:B------:R1:W5:Y:S02]  /*0570*/  LDG.E R6, desc[UR4][R8.64] ;  /* 0x0000000408067981 */ /* 0x000364000c1e1900 */
.L_x_3:
[----:B------:R-:W-:Y:S05]  /*0580*/  BSYNC.RECONVERGENT B0 ;  /* 0x0000000000007941 */ /* 0x000fea0003800200 */
.L_x_2:
[----:B01----:R-:W2:Y:S04]  /*0590*/  LDG.E R7, desc[UR4][R2.64] ;  /* 0x0000000402077981 */ /* 0x003ea8000c1e1900 */
[----:B------:R-:W2:Y:S02]  /*05a0*/  LDG.E R4, desc[UR4][R4.64] ;  /* 0x0000000404047981 */ /* 0x000ea4000c1e1900 */
[----:B--2---:R-:W-:-:S05]  /*05b0*/  FADD R7, R4, -R7 ;  /* 0x8000000704077221 */ /* 0x004fca0000000000 */
[----:B-----5:R-:W-:-:S13]  /*05c0*/  FSETP.GEU.AND P0, PT, R6, |R7|, PT ;  /* 0x400000070600720b */ /* 0x020fda0003f0e000 */
[----:B------:R-:W-:Y:S05]  /*05d0*/  @P0 EXIT ;  /* 0x000000000000094d */ /* 0x000fea0003800000 */
[----:B------:R-:W-:-:S05]  /*05e0*/  FADD R7, |R7|, -RZ ;  /* 0x800000ff07077221 */ /* 0x000fca0000000200 */
[----:B------:R-:W-:Y:S01]  /*05f0*/  STG.E desc[UR4][R8.64], R7 ;  /* 0x0000000708007986 */ /* 0x000fe2000c101904 */
[----:B------:R-:W-:Y:S05]  /*0600*/  EXIT ;  /* 0x000000000000794d */ /* 0x000fea0003800000 */
.L_x_4:
[----:B------:R-:W-:-:S00]  /*0610*/  BRA `(.L_x_4) ;  /* 0xfffffffc00fc7947 */ /* 0x000fc0000383ffff */
[----:B------:R-:W-:-:S00]  /*0620*/  NOP ;  /* 0x0000000000007918 */ /* 0x000fc00000000000 */
        /* <DEDUP_REMOVED lines=13> */
.L_x_5:


//--------------------- .nv.shared._Z7dirihlePfS_S_ifiS_ --------------------------
	.section	.nv.shared._Z7dirihlePfS_S_ifiS_,"aw",@nobits
	.sectionflags	@""
	.align	4
.nv.shared._Z7dirihlePfS_S_ifiS_:
	.zero		2320


//--------------------- .nv.shared.reserved.0     --------------------------
	.section	.nv.shared.reserved.0,"aw",@nobits
	.weak		__nv_reservedSMEM_offset_0_alias
	.size		__nv_reservedSMEM_offset_0_alias, 0, 64
	.other		__nv_reservedSMEM_offset_0_alias,@"STO_CUDA_RESERVED_SHARED STV_DEFAULT"
__nv_reservedSMEM_offset_0_alias:
	.zero		0
	.zero		64


//--------------------- .nv.constant0._Z7dirihlePfS_S_ifiS_ --------------------------
	.section	.nv.constant0._Z7dirihlePfS_S_ifiS_,"a",@progbits
	.sectionflags	@""
	.align	4
.nv.constant0._Z7dirihlePfS_S_ifiS_:
	.zero		944


//--------------------- SYMBOLS --------------------------

	.type		.nv.reservedSmem.offset0,@object
	.size		.nv.reservedSmem.offset0,0x4
	.type		.nv.reservedSmem.cap,@object
	.size		.nv.reservedSmem.cap,0x4
